//
// Generated by NVIDIA NVVM Compiler
//
// Compiler Build ID: CL-36424714
// Cuda compilation tools, release 13.0, V13.0.88
// Based on NVVM 20.0.0
//

.version 9.0
.target sm_100
.address_size 64

	// .globl	_Z15quantize_kernelPaS_a
.extern .func  (.param .b32 func_retval0) vprintf
(
	.param .b64 vprintf_param_0,
	.param .b64 vprintf_param_1
)
;
// _ZZ15quantize_kernelPaS_aE9errorFlag has been demoted
.global .align 1 .b8 $str[42] = {69, 82, 82, 79, 82, 58, 32, 73, 110, 112, 117, 116, 32, 105, 110, 116, 101, 103, 101, 114, 115, 32, 109, 117, 115, 116, 32, 102, 105, 116, 32, 105, 110, 32, 52, 32, 98, 105, 116, 115, 10};

.visible .entry _Z15quantize_kernelPaS_a(
	.param .u64 .ptr .align 1 _Z15quantize_kernelPaS_a_param_0,
	.param .u64 .ptr .align 1 _Z15quantize_kernelPaS_a_param_1,
	.param .u8 _Z15quantize_kernelPaS_a_param_2
)
{
	.reg .pred 	%p<12>;
	.reg .b16 	%rs<38>;
	.reg .b32 	%r<20>;
	.reg .b64 	%rd<19>;
	// demoted variable
	.shared .align 4 .u32 _ZZ15quantize_kernelPaS_aE9errorFlag;
	ld.param.u64 	%rd3, [_Z15quantize_kernelPaS_a_param_0];
	ld.param.u64 	%rd4, [_Z15quantize_kernelPaS_a_param_1];
	ld.param.s8 	%rs7, [_Z15quantize_kernelPaS_a_param_2];
	cvta.to.global.u64 	%rd1, %rd4;
	cvta.to.global.u64 	%rd2, %rd3;
	mov.u32 	%r1, %tid.x;
	setp.ne.s32 	%p1, %r1, 0;
	@%p1 bra 	$L__BB0_2;
	mov.b32 	%r4, 0;
	st.shared.u32 	[_ZZ15quantize_kernelPaS_aE9errorFlag], %r4;
$L__BB0_2:
	bar.sync 	0;
	mov.u32 	%r5, %ctaid.x;
	mov.u32 	%r6, %ntid.x;
	mad.lo.s32 	%r2, %r5, %r6, %r1;
	cvt.s32.s16 	%r7, %rs7;
	add.s32 	%r3, %r7, -1;
	setp.ge.s32 	%p2, %r2, %r3;
	@%p2 bra 	$L__BB0_8;
	cvt.s64.s32 	%rd11, %r2;
	add.s64 	%rd12, %rd2, %rd11;
	ld.global.u8 	%rs1, [%rd12];
	ld.global.u8 	%rs20, [%rd12+1];
	add.s16 	%rs21, %rs1, -8;
	and.b16  	%rs22, %rs21, 255;
	add.s16 	%rs23, %rs20, -8;
	and.b16  	%rs24, %rs23, 255;
	min.u16 	%rs25, %rs22, %rs24;
	setp.gt.u16 	%p7, %rs25, 240;
	@%p7 bra 	$L__BB0_5;
	mov.u64 	%rd15, $str;
	cvta.global.u64 	%rd16, %rd15;
	{ // callseq 1, 0
	.param .b64 param0;
	st.param.b64 	[param0], %rd16;
	.param .b64 param1;
	st.param.b64 	[param1], 0;
	.param .b32 retval0;
	call.uni (retval0), 
	vprintf, 
	(
	param0, 
	param1
	);
	ld.param.b32 	%r13, [retval0];
	} // callseq 1
	bra.uni 	$L__BB0_6;
$L__BB0_5:
	and.b16  	%rs26, %rs1, 8;
	cvt.s16.s8 	%rs27, %rs1;
	cvt.s16.s8 	%rs28, %rs20;
	shr.u16 	%rs29, %rs20, 4;
	and.b16  	%rs30, %rs29, 8;
	abs.s16 	%rs31, %rs27;
	abs.s16 	%rs32, %rs28;
	shl.b16 	%rs33, %rs31, 4;
	or.b16  	%rs34, %rs33, %rs26;
	add.s16 	%rs35, %rs34, %rs32;
	add.s16 	%rs36, %rs35, %rs30;
	cvt.s16.s8 	%rs3, %rs36;
	setp.gt.s16 	%p8, %rs3, -1;
	@%p8 bra 	$L__BB0_7;
$L__BB0_6:
	atom.shared.add.u32 	%r15, [_ZZ15quantize_kernelPaS_aE9errorFlag], 1;
	bra.uni 	$L__BB0_13;
$L__BB0_7:
	shr.u32 	%r10, %r2, 31;
	add.s32 	%r11, %r2, %r10;
	shr.s32 	%r12, %r11, 1;
	cvt.s64.s32 	%rd13, %r12;
	add.s64 	%rd14, %rd1, %rd13;
	st.global.u8 	[%rd14], %rs3;
	bra.uni 	$L__BB0_13;
$L__BB0_8:
	and.b16  	%rs8, %rs7, -127;
	setp.ne.s16 	%p3, %rs8, 1;
	setp.ne.s32 	%p4, %r2, %r3;
	or.pred  	%p5, %p3, %p4;
	@%p5 bra 	$L__BB0_13;
	add.s16 	%rs9, %rs7, -1;
	and.b16  	%rs10, %rs9, 126;
	cvt.u64.u16 	%rd5, %rs10;
	add.s64 	%rd6, %rd2, %rd5;
	ld.global.u8 	%rs4, [%rd6];
	add.s16 	%rs11, %rs4, -8;
	and.b16  	%rs12, %rs11, 255;
	setp.gt.u16 	%p6, %rs12, 240;
	@%p6 bra 	$L__BB0_11;
	mov.u64 	%rd7, $str;
	cvta.global.u64 	%rd8, %rd7;
	{ // callseq 0, 0
	.param .b64 param0;
	st.param.b64 	[param0], %rd8;
	.param .b64 param1;
	st.param.b64 	[param1], 0;
	.param .b32 retval0;
	call.uni (retval0), 
	vprintf, 
	(
	param0, 
	param1
	);
	ld.param.b32 	%r8, [retval0];
	} // callseq 0
	mov.b16 	%rs37, 128;
	bra.uni 	$L__BB0_12;
$L__BB0_11:
	and.b16  	%rs13, %rs4, 8;
	cvt.s16.s8 	%rs14, %rs4;
	abs.s16 	%rs15, %rs14;
	shl.b16 	%rs16, %rs15, 4;
	or.b16  	%rs37, %rs16, %rs13;
$L__BB0_12:
	and.b16  	%rs18, %rs7, 254;
	shr.u16 	%rs19, %rs18, 1;
	cvt.u64.u16 	%rd9, %rs19;
	add.s64 	%rd10, %rd1, %rd9;
	st.global.u8 	[%rd10], %rs37;
$L__BB0_13:
	setp.ne.s32 	%p9, %r1, 0;
	bar.sync 	0;
	ld.shared.u32 	%r16, [_ZZ15quantize_kernelPaS_aE9errorFlag];
	setp.eq.s32 	%p10, %r16, 0;
	or.pred  	%p11, %p9, %p10;
	@%p11 bra 	$L__BB0_15;
	mov.u64 	%rd17, $str;
	cvta.global.u64 	%rd18, %rd17;
	{ // callseq 2, 0
	.param .b64 param0;
	st.param.b64 	[param0], %rd18;
	.param .b64 param1;
	st.param.b64 	[param1], 0;
	.param .b32 retval0;
	call.uni (retval0), 
	vprintf, 
	(
	param0, 
	param1
	);
	ld.param.b32 	%r18, [retval0];
	} // callseq 2
$L__BB0_15:
	ret;

}


// ===== COMPILED SASS (sm_100) =====

	.target	sm_100

	.elftype	@"ET_EXEC"


//--------------------- .note.nv.tkinfo           --------------------------
	.section	.note.nv.tkinfo,"",@"SHT_NOTE"
	.sectionflags	@"SHF_NOTE_NV_TKINFO"
	.tkinfo
        /*0018*/ 	.word	0x00000002
        /*0030*/ 	.string	""
        /*0030*/ 	.string	"ptxas"
        /*0030*/ 	.string	"Cuda compilation tools, release 13.0, V13.0.88"
        /*0030*/ 	.string	"Build cuda_13.0.r13.0/compiler.36424714_0"
        /*0030*/ 	.string	"-arch sm_100 -m 64 "



//--------------------- .note.nv.cuinfo           --------------------------
	.section	.note.nv.cuinfo,"",@"SHT_NOTE"
	.sectionflags	@"SHF_NOTE_NV_CUINFO"
        /*0018*/ 	.short	0x0002
        /*001a*/ 	.short	0x0064
        /*001c*/ 	.short	0x0082
	.zero		2


//--------------------- .nv.info                  --------------------------
	.section	.nv.info,"",@"SHT_CUDA_INFO"
	.align	4


	//----- nvinfo : EIATTR_REGCOUNT
	.align		4
        /*0000*/ 	.byte	0x04, 0x2f
        /*0002*/ 	.short	(.L_2 - .L_1)
	.align		4
.L_1:
        /*0004*/ 	.word	index@(_Z15quantize_kernelPaS_a)
        /*0008*/ 	.word	0x00000018


	//----- nvinfo : EIATTR_FRAME_SIZE
	.align		4
.L_2:
        /*000c*/ 	.byte	0x04, 0x11
        /*000e*/ 	.short	(.L_4 - .L_3)
	.align		4
.L_3:
        /*0010*/ 	.word	index@(_Z15quantize_kernelPaS_a)
        /*0014*/ 	.word	0x00000000


	//----- nvinfo : EIATTR_MIN_STACK_SIZE
	.align		4
.L_4:
        /*0018*/ 	.byte	0x04, 0x12
        /*001a*/ 	.short	(.L_6 - .L_5)
	.align		4
.L_5:
        /*001c*/ 	.word	index@(_Z15quantize_kernelPaS_a)
        /*0020*/ 	.word	0x00000000
.L_6:


//--------------------- .nv.compat                --------------------------
	.section	.nv.compat,"",@"SHT_CUDA_COMPAT_INFO"
	.align	4
        /*0000*/ 	.byte	0x02, 0x09, 0x00, 0x00, 0x02, 0x02, 0x01, 0x00, 0x02, 0x05, 0x05, 0x00, 0x03, 0x07, 0x01, 0x01
        /*0010*/ 	.byte	0x02, 0x03, 0x00, 0x00, 0x02, 0x06, 0x01, 0x00, 0x04, 0x0b, 0x08, 0x00, 0x09, 0x00, 0x00, 0x00
        /*0020*/ 	.byte	0x00, 0x00, 0x00, 0x00


//--------------------- .nv.info._Z15quantize_kernelPaS_a --------------------------
	.section	.nv.info._Z15quantize_kernelPaS_a,"",@"SHT_CUDA_INFO"
	.sectionflags	@""
	.align	4


	//----- nvinfo : EIATTR_CUDA_API_VERSION
	.align		4
        /*0000*/ 	.byte	0x04, 0x37
        /*0002*/ 	.short	(.L_8 - .L_7)
.L_7:
        /*0004*/ 	.word	0x00000082


	//----- nvinfo : EIATTR_KPARAM_INFO
	.align		4
.L_8:
        /*0008*/ 	.byte	0x04, 0x17
        /*000a*/ 	.short	(.L_10 - .L_9)
.L_9:
        /*000c*/ 	.word	0x00000000
        /*0010*/ 	.short	0x0002
        /*0012*/ 	.short	0x0010
        /*0014*/ 	.byte	0x00, 0xf0, 0x05, 0x00


	//----- nvinfo : EIATTR_KPARAM_INFO
	.align		4
.L_10:
        /*0018*/ 	.byte	0x04, 0x17
        /*001a*/ 	.short	(.L_12 - .L_11)
.L_11:
        /*001c*/ 	.word	0x00000000
        /*0020*/ 	.short	0x0001
        /*0022*/ 	.short	0x0008
        /*0024*/ 	.byte	0x00, 0xf5, 0x21, 0x00


	//----- nvinfo : EIATTR_KPARAM_INFO
	.align		4
.L_12:
        /*0028*/ 	.byte	0x04, 0x17
        /*002a*/ 	.short	(.L_14 - .L_13)
.L_13:
        /*002c*/ 	.word	0x00000000
        /*0030*/ 	.short	0x0000
        /*0032*/ 	.short	0x0000
        /*0034*/ 	.byte	0x00, 0xf5, 0x21, 0x00


	//----- nvinfo : EIATTR_SPARSE_MMA_MASK
	.align		4
.L_14:
        /*0038*/ 	.byte	0x03, 0x50
        /*003a*/ 	.short	0x0000


	//----- nvinfo : EIATTR_MAXREG_COUNT
	.align		4
        /*003c*/ 	.byte	0x03, 0x1b
        /*003e*/ 	.short	0x00ff


	//----- nvinfo : EIATTR_NUM_BARRIERS
	.align		4
        /*0040*/ 	.byte	0x02, 0x4c
        /*0042*/ 	.byte	0x01
	.zero		1


	//----- nvinfo : EIATTR_EXTERNS
	.align		4
        /*0044*/ 	.byte	0x04, 0x0f
        /*0046*/ 	.short	(.L_16 - .L_15)


	//   ....[0]....
	.align		4
.L_15:
        /*0048*/ 	.word	index@(vprintf)


	//----- nvinfo : EIATTR_MERCURY_ISA_VERSION
	.align		4
.L_16:
        /*004c*/ 	.byte	0x03, 0x5f
        /*004e*/ 	.short	0x0101


	//----- nvinfo : EIATTR_VRC_CTA_INIT_COUNT
	.align		4
        /*0050*/ 	.byte	0x02, 0x4a
	.zero		1
	.zero		1


	//----- nvinfo : EIATTR_SYSCALL_OFFSETS
	.align		4
        /*0054*/ 	.byte	0x04, 0x46
        /*0056*/ 	.short	(.L_18 - .L_17)


	//   ....[0]....
.L_17:
        /*0058*/ 	.word	0x00000270


	//   ....[1]....
        /*005c*/ 	.word	0x00000600


	//   ....[2]....
        /*0060*/ 	.word	0x00000820


	//----- nvinfo : EIATTR_EXIT_INSTR_OFFSETS
	.align		4
.L_18:
        /*0064*/ 	.byte	0x04, 0x1c
        /*0066*/ 	.short	(.L_20 - .L_19)


	//   ....[0]....
.L_19:
        /*0068*/ 	.word	0x000007a0


	//   ....[1]....
        /*006c*/ 	.word	0x00000830


	//----- nvinfo : EIATTR_CRS_STACK_SIZE
	.align		4
.L_20:
        /*0070*/ 	.byte	0x04, 0x1e
        /*0072*/ 	.short	(.L_22 - .L_21)
.L_21:
        /*0074*/ 	.word	0x00000000


	//----- nvinfo : EIATTR_CBANK_PARAM_SIZE
	.align		4
.L_22:
        /*0078*/ 	.byte	0x03, 0x19
        /*007a*/ 	.short	0x0011


	//----- nvinfo : EIATTR_PARAM_CBANK
	.align		4
        /*007c*/ 	.byte	0x04, 0x0a
        /*007e*/ 	.short	(.L_24 - .L_23)
	.align		4
.L_23:
        /*0080*/ 	.word	index@(.nv.constant0._Z15quantize_kernelPaS_a)
        /*0084*/ 	.short	0x0380
        /*0086*/ 	.short	0x0011


	//----- nvinfo : EIATTR_SW_WAR
	.align		4
.L_24:
        /*0088*/ 	.byte	0x04, 0x36
        /*008a*/ 	.short	(.L_26 - .L_25)
.L_25:
        /*008c*/ 	.word	0x00000008
.L_26:


//--------------------- .nv.callgraph             --------------------------
	.section	.nv.callgraph,"",@"SHT_CUDA_CALLGRAPH"
	.align	4
	.sectionentsize	8
	.align		4
        /*0000*/ 	.word	0x00000000
	.align		4
        /*0004*/ 	.word	0xffffffff
	.align		4
        /*0008*/ 	.word	index@(_Z15quantize_kernelPaS_a)
	.align		4
        /*000c*/ 	.word	index@(vprintf)
	.align		4
        /*0010*/ 	.word	0x00000000
	.align		4
        /*0014*/ 	.word	0xfffffffe
	.align		4
        /*0018*/ 	.word	0x00000000
	.align		4
        /*001c*/ 	.word	0xfffffffd
	.align		4
        /*0020*/ 	.word	0x00000000
	.align		4
        /*0024*/ 	.word	0xfffffffc


//--------------------- .nv.constant4             --------------------------
	.section	.nv.constant4,"a",@progbits
	.align	8
	.align		8
.nv.constant4:
        /*0000*/ 	.dword	vprintf
	.align		8
        /*0008*/ 	.dword	$str


//--------------------- .text._Z15quantize_kernelPaS_a --------------------------
	.section	.text._Z15quantize_kernelPaS_a,"ax",@progbits
	.align	128
        .global         _Z15quantize_kernelPaS_a
        .type           _Z15quantize_kernelPaS_a,@function
        .size           _Z15quantize_kernelPaS_a,(.L_x_11 - _Z15quantize_kernelPaS_a)
        .other          _Z15quantize_kernelPaS_a,@"STO_CUDA_ENTRY STV_DEFAULT"
_Z15quantize_kernelPaS_a:
.text._Z15quantize_kernelPaS_a:
[----:B------:R-:W0:Y:S01]  /*0000*/  LDC R1, c[0x0][0x37c] ;  /* 0x0000df00ff017b82 */ /* 0x000e220000000800 */
[----:B------:R-:W1:Y:S07]  /*0010*/  S2R R16, SR_TID.X ;  /* 0x0000000000107919 */ /* 0x000e6e0000002100 */
[----:B------:R-:W2:Y:S01]  /*0020*/  LDC.U8 R4, c[0x0][0x390] ;  /* 0x0000e400ff047b82 */ /* 0x000ea20000000000 */
[----:B------:R-:W3:Y:S07]  /*0030*/  LDCU.64 UR36, c[0x0][0x358] ;  /* 0x00006b00ff2477ac */ /* 0x000eee0008000a00 */
[----:B------:R-:W4:Y:S08]  /*0040*/  S2UR UR4, SR_CTAID.X ;  /* 0x00000000000479c3 */ /* 0x000f300000002500 */
[----:B------:R-:W4:Y:S01]  /*0050*/  LDC R5, c[0x0][0x360] ;  /* 0x0000d800ff057b82 */ /* 0x000f220000000800 */
[----:B--2---:R-:W-:-:S04]  /*0060*/  PRMT R17, R4, 0x8880, RZ ;  /* 0x0000888004117816 */ /* 0x004fc800000000ff */
[----:B------:R-:W-:Y:S02]  /*0070*/  PRMT R17, R17, 0x7710, RZ ;  /* 0x0000771011117816 */ /* 0x000fe400000000ff */
[----:B-1----:R-:W-:-:S13]  /*0080*/  ISETP.NE.AND P0, PT, R16, RZ, PT ;  /* 0x000000ff1000720c */ /* 0x002fda0003f05270 */
[----:B------:R-:W1:Y:S01]  /*0090*/  @!P0 S2R R3, SR_CgaCtaId ;  /* 0x0000000000038919 */ /* 0x000e620000008800 */
[----:B------:R-:W-:-:S04]  /*00a0*/  @!P0 MOV R0, 0x400 ;  /* 0x0000040000008802 */ /* 0x000fc80000000f00 */
[----:B-1----:R-:W-:Y:S01]  /*00b0*/  @!P0 LEA R2, R3, R0, 0x18 ;  /* 0x0000000003028211 */ /* 0x002fe200078ec0ff */
[----:B----4-:R-:W-:Y:S01]  /*00c0*/  IMAD R0, R5, UR4, R16 ;  /* 0x0000000405007c24 */ /* 0x010fe2000f8e0210 */
[----:B------:R-:W-:-:S03]  /*00d0*/  PRMT R3, R4, 0x8880, RZ ;  /* 0x0000888004037816 */ /* 0x000fc600000000ff */
[----:B------:R1:W-:Y:S02]  /*00e0*/  @!P0 STS [R2], RZ ;  /* 0x000000ff02008388 */ /* 0x0003e40000000800 */
[----:B------:R-:W-:Y:S01]  /*00f0*/  VIADD R3, R3, 0xffffffff ;  /* 0xffffffff03037836 */ /* 0x000fe20000000000 */
[----:B------:R-:W-:Y:S04]  /*0100*/  BAR.SYNC.DEFER_BLOCKING 0x0 ;  /* 0x0000000000007b1d */ /* 0x000fe80000010000 */
[----:B------:R-:W-:-:S13]  /*0110*/  ISETP.GE.AND P0, PT, R0, R3, PT ;  /* 0x000000030000720c */ /* 0x000fda0003f06270 */
[----:B01-3--:R-:W-:Y:S05]  /*0120*/  @P0 BRA `(.L_x_0) ;  /* 0x0000000000d80947 */ /* 0x00bfea0003800000 */
[----:B------:R-:W0:Y:S02]  /*0130*/  LDCU.64 UR4, c[0x0][0x380] ;  /* 0x00007000ff0477ac */ /* 0x000e240008000a00 */
[----:B0-----:R-:W-:-:S04]  /*0140*/  IADD3 R2, P0, PT, R0, UR4, RZ ;  /* 0x0000000400027c10 */ /* 0x001fc8000ff1e0ff */
[----:B------:R-:W-:-:S05]  /*0150*/  LEA.HI.X.SX32 R3, R0, UR5, 0x1, P0 ;  /* 0x0000000500037c11 */ /* 0x000fca00080f0eff */
[----:B------:R-:W2:Y:S04]  /*0160*/  LDG.E.U8 R4, desc[UR36][R2.64] ;  /* 0x0000002402047981 */ /* 0x000ea8000c1e1100 */
[----:B------:R-:W3:Y:S01]  /*0170*/  LDG.E.U8 R5, desc[UR36][R2.64+0x1] ;  /* 0x0000012402057981 */ /* 0x000ee2000c1e1100 */
[----:B--2---:R-:W-:Y:S02]  /*0180*/  VIADD R6, R4, 0xfffffff8 ;  /* 0xfffffff804067836 */ /* 0x004fe40000000000 */
[----:B---3--:R-:W-:-:S03]  /*0190*/  VIADD R7, R5, 0xfffffff8 ;  /* 0xfffffff805077836 */ /* 0x008fc60000000000 */
[----:B------:R-:W-:Y:S02]  /*01a0*/  LOP3.LUT R6, R6, 0xff, RZ, 0xc0, !PT ;  /* 0x000000ff06067812 */ /* 0x000fe400078ec0ff */
[----:B------:R-:W-:-:S04]  /*01b0*/  LOP3.LUT R8, R7, 0xff, RZ, 0xc0, !PT ;  /* 0x000000ff07087812 */ /* 0x000fc800078ec0ff */
[----:B------:R-:W-:-:S04]  /*01c0*/  VIMNMX.U16x2 R6, PT, PT, R6, R8, PT ;  /* 0x0000000806067248 */ /* 0x000fc80003fe0200 */
[----:B------:R-:W-:-:S04]  /*01d0*/  LOP3.LUT R6, R6, 0xffff, RZ, 0xc0, !PT ;  /* 0x0000ffff06067812 */ /* 0x000fc800078ec0ff */
[----:B------:R-:W-:-:S13]  /*01e0*/  ISETP.GT.U32.AND P0, PT, R6, 0xf0, PT ;  /* 0x000000f00600780c */ /* 0x000fda0003f04070 */
[----:B------:R-:W-:Y:S05]  /*01f0*/  @P0 BRA `(.L_x_1) ;  /* 0x0000000000240947 */ /* 0x000fea0003800000 */
[----:B------:R-:W-:Y:S01]  /*0200*/  MOV R0, 0x0 ;  /* 0x0000000000007802 */ /* 0x000fe20000000f00 */
[----:B------:R-:W0:Y:S01]  /*0210*/  LDCU.64 UR4, c[0x4][0x8] ;  /* 0x01000100ff0477ac */ /* 0x000e220008000a00 */
[----:B------:R-:W-:Y:S02]  /*0220*/  CS2R R6, SRZ ;  /* 0x0000000000067805 */ /* 0x000fe4000001ff00 */
[----:B------:R1:W2:Y:S01]  /*0230*/  LDC.64 R2, c[0x4][R0] ;  /* 0x0100000000027b82 */ /* 0x0002a20000000a00 */
[----:B0-----:R-:W-:Y:S02]  /*0240*/  IMAD.U32 R4, RZ, RZ, UR4 ;  /* 0x00000004ff047e24 */ /* 0x001fe4000f8e00ff */
[----:B-1----:R-:W-:-:S07]  /*0250*/  IMAD.U32 R5, RZ, RZ, UR5 ;  /* 0x00000005ff057e24 */ /* 0x002fce000f8e00ff */
[----:B------:R-:W-:-:S07]  /*0260*/  LEPC R20, `(.L_x_2) ;  /* 0x000000001014794e */ /* 0x000fce0000000000 */
[----:B--2---:R-:W-:Y:S05]  /*0270*/  CALL.ABS.NOINC R2 ;  /* 0x0000000002007343 */ /* 0x004fea0003c00000 */
.L_x_2:
[----:B------:R-:W-:Y:S05]  /*0280*/  BRA `(.L_x_3) ;  /* 0x0000000000507947 */ /* 0x000fea0003800000 */
.L_x_1:
[----:B------:R-:W-:Y:S02]  /*0290*/  PRMT R2, R4, 0x8880, RZ ;  /* 0x0000888004027816 */ /* 0x000fe400000000ff */
[----:B------:R-:W-:Y:S02]  /*02a0*/  PRMT R3, R5, 0x8880, RZ ;  /* 0x0000888005037816 */ /* 0x000fe400000000ff */
[----:B------:R-:W-:Y:S02]  /*02b0*/  PRMT R2, R2, 0x7710, RZ ;  /* 0x0000771002027816 */ /* 0x000fe400000000ff */
[----:B------:R-:W-:Y:S02]  /*02c0*/  PRMT R3, R3, 0x7710, RZ ;  /* 0x0000771003037816 */ /* 0x000fe400000000ff */
[----:B------:R-:W-:Y:S02]  /*02d0*/  PRMT R2, R2, 0x9910, RZ ;  /* 0x0000991002027816 */ /* 0x000fe400000000ff */
[----:B------:R-:W-:-:S02]  /*02e0*/  PRMT R3, R3, 0x9910, RZ ;  /* 0x0000991003037816 */ /* 0x000fc400000000ff */
[----:B------:R-:W-:Y:S02]  /*02f0*/  IABS R2, R2 ;  /* 0x0000000200027213 */ /* 0x000fe40000000000 */
[----:B------:R-:W-:Y:S02]  /*0300*/  IABS R6, R3 ;  /* 0x0000000300067213 */ /* 0x000fe40000000000 */
[----:B------:R-:W-:Y:S02]  /*0310*/  LOP3.LUT R4, R4, 0x8, RZ, 0xc0, !PT ;  /* 0x0000000804047812 */ /* 0x000fe400078ec0ff */
[----:B------:R-:W-:Y:S02]  /*0320*/  PRMT R3, R2, 0x7710, RZ ;  /* 0x0000771002037816 */ /* 0x000fe400000000ff */
[----:B------:R-:W-:Y:S02]  /*0330*/  SHF.R.U32.HI R5, RZ, 0x4, R5 ;  /* 0x00000004ff057819 */ /* 0x000fe40000011605 */
[----:B------:R-:W-:Y:S01]  /*0340*/  PRMT R2, R6, 0x7710, RZ ;  /* 0x0000771006027816 */ /* 0x000fe200000000ff */
[----:B------:R-:W-:Y:S01]  /*0350*/  IMAD R4, R3, 0x10, R4 ;  /* 0x0000001003047824 */ /* 0x000fe200078e0204 */
[----:B------:R-:W-:-:S04]  /*0360*/  LOP3.LUT R5, R5, 0x8, RZ, 0xc0, !PT ;  /* 0x0000000805057812 */ /* 0x000fc800078ec0ff */
[----:B------:R-:W-:-:S04]  /*0370*/  IADD3 R4, PT, PT, R5, R4, R2 ;  /* 0x0000000405047210 */ /* 0x000fc80007ffe002 */
[C---:B------:R-:W-:Y:S02]  /*0380*/  PRMT R2, R4.reuse, 0x8880, RZ ;  /* 0x0000888004027816 */ /* 0x040fe400000000ff */
[----:B------:R-:W-:Y:S02]  /*0390*/  PRMT R5, R4, 0x8880, RZ ;  /* 0x0000888004057816 */ /* 0x000fe400000000ff */
[----:B------:R-:W-:Y:S02]  /*03a0*/  ISETP.GT.AND P0, PT, R2, -0x1, PT ;  /* 0xffffffff0200780c */ /* 0x000fe40003f04270 */
[----:B------:R-:W-:-:S11]  /*03b0*/  PRMT R5, R5, 0x7710, RZ ;  /* 0x0000771005057816 */ /* 0x000fd600000000ff */
[----:B------:R-:W-:Y:S05]  /*03c0*/  @P0 BRA `(.L_x_4) ;  /* 0x0000000000140947 */ /* 0x000fea0003800000 */
.L_x_3:
[----:B------:R-:W0:Y:S01]  /*03d0*/  S2UR UR5, SR_CgaCtaId ;  /* 0x00000000000579c3 */ /* 0x000e220000008800 */
[----:B------:R-:W-:Y:S02]  /*03e0*/  UMOV UR4, 0x400 ;  /* 0x0000040000047882 */ /* 0x000fe40000000000 */
[----:B0-----:R-:W-:-:S09]  /*03f0*/  ULEA UR4, UR5, UR4, 0x18 ;  /* 0x0000000405047291 */ /* 0x001fd2000f8ec0ff */
[----:B------:R-:W-:Y:S01]  /*0400*/  ATOMS.POPC.INC.32 RZ, [UR4] ;  /* 0x00000000ffff7f8c */ /* 0x000fe2000d800004 */
[----:B------:R-:W-:Y:S05]  /*0410*/  BRA `(.L_x_5) ;  /* 0x0000000000c07947 */ /* 0x000fea0003800000 */
.L_x_4:
[----:B------:R-:W0:Y:S01]  /*0420*/  LDCU.64 UR4, c[0x0][0x388] ;  /* 0x00007100ff0477ac */ /* 0x000e220008000a00 */
[----:B------:R-:W-:-:S04]  /*0430*/  LEA.HI R0, R0, R0, RZ, 0x1 ;  /* 0x0000000000007211 */ /* 0x000fc800078f08ff */
[----:B------:R-:W-:-:S04]  /*0440*/  SHF.R.S32.HI R0, RZ, 0x1, R0 ;  /* 0x00000001ff007819 */ /* 0x000fc80000011400 */
[----:B0-----:R-:W-:-:S04]  /*0450*/  IADD3 R2, P0, PT, R0, UR4, RZ ;  /* 0x0000000400027c10 */ /* 0x001fc8000ff1e0ff */
[----:B------:R-:W-:-:S05]  /*0460*/  LEA.HI.X.SX32 R3, R0, UR5, 0x1, P0 ;  /* 0x0000000500037c11 */ /* 0x000fca00080f0eff */
[----:B------:R1:W-:Y:S01]  /*0470*/  STG.E.U8 desc[UR36][R2.64], R5 ;  /* 0x0000000502007986 */ /* 0x0003e2000c101124 */
[----:B------:R-:W-:Y:S05]  /*0480*/  BRA `(.L_x_5) ;  /* 0x0000000000a47947 */ /* 0x000fea0003800000 */
.L_x_0:
[----:B------:R-:W-:Y:S02]  /*0490*/  LOP3.LUT R2, R17, 0xff81, RZ, 0xc0, !PT ;  /* 0x0000ff8111027812 */ /* 0x000fe400078ec0ff */
[----:B------:R-:W-:Y:S02]  /*04a0*/  ISETP.NE.AND P0, PT, R0, R3, PT ;  /* 0x000000030000720c */ /* 0x000fe40003f05270 */
[----:B------:R-:W-:-:S05]  /*04b0*/  PRMT R2, R2, 0x9910, RZ ;  /* 0x0000991002027816 */ /* 0x000fca00000000ff */
[----:B------:R-:W-:-:S05]  /*04c0*/  IMAD.MOV.U32 R0, RZ, RZ, R2 ;  /* 0x000000ffff007224 */ /* 0x000fca00078e0002 */
[----:B------:R-:W-:-:S13]  /*04d0*/  ISETP.NE.OR P0, PT, R0, 0x1, P0 ;  /* 0x000000010000780c */ /* 0x000fda0000705670 */
[----:B------:R-:W-:Y:S05]  /*04e0*/  @P0 BRA `(.L_x_5) ;  /* 0x00000000008c0947 */ /* 0x000fea0003800000 */
[----:B------:R-:W0:Y:S01]  /*04f0*/  LDCU.64 UR4, c[0x0][0x380] ;  /* 0x00007000ff0477ac */ /* 0x000e220008000a00 */
[----:B------:R-:W-:-:S05]  /*0500*/  VIADD R0, R17, 0xffffffff ;  /* 0xffffffff11007836 */ /* 0x000fca0000000000 */
[----:B------:R-:W-:-:S04]  /*0510*/  LOP3.LUT R0, R0, 0x7e, RZ, 0xc0, !PT ;  /* 0x0000007e00007812 */ /* 0x000fc800078ec0ff */
[----:B0-----:R-:W-:-:S05]  /*0520*/  IADD3 R2, P0, PT, R0, UR4, RZ ;  /* 0x0000000400027c10 */ /* 0x001fca000ff1e0ff */
[----:B------:R-:W-:-:S05]  /*0530*/  IMAD.X R3, RZ, RZ, UR5, P0 ;  /* 0x00000005ff037e24 */ /* 0x000fca00080e06ff */
[----:B------:R-:W2:Y:S02]  /*0540*/  LDG.E.U8 R2, desc[UR36][R2.64] ;  /* 0x0000002402027981 */ /* 0x000ea4000c1e1100 */
[----:B--2---:R-:W-:-:S05]  /*0550*/  VIADD R0, R2, 0xfffffff8 ;  /* 0xfffffff802007836 */ /* 0x004fca0000000000 */
        /* <DEDUP_REMOVED lines=11> */
.L_x_7:
[----:B------:R-:W-:Y:S01]  /*0610*/  IMAD.MOV.U32 R0, RZ, RZ, 0x80 ;  /* 0x00000080ff007424 */ /* 0x000fe200078e00ff */
[----:B------:R-:W-:Y:S06]  /*0620*/  BRA `(.L_x_8) ;  /* 0x0000000000207947 */ /* 0x000fec0003800000 */
.L_x_6:
[C---:B------:R-:W-:Y:S02]  /*0630*/  PRMT R0, R2.reuse, 0x8880, RZ ;  /* 0x0000888002007816 */ /* 0x040fe400000000ff */
[----:B------:R-:W-:Y:S02]  /*0640*/  LOP3.LUT R2, R2, 0x8, RZ, 0xc0, !PT ;  /* 0x0000000802027812 */ /* 0x000fe400078ec0ff */
[----:B------:R-:W-:-:S04]  /*0650*/  PRMT R0, R0, 0x7710, RZ ;  /* 0x0000771000007816 */ /* 0x000fc800000000ff */
[----:B------:R-:W-:-:S04]  /*0660*/  PRMT R0, R0, 0x9910, RZ ;  /* 0x0000991000007816 */ /* 0x000fc800000000ff */
[----:B------:R-:W-:-:S04]  /*0670*/  IABS R0, R0 ;  /* 0x0000000000007213 */ /* 0x000fc80000000000 */
[----:B------:R-:W-:-:S05]  /*0680*/  PRMT R3, R0, 0x7710, RZ ;  /* 0x0000771000037816 */ /* 0x000fca00000000ff */
[----:B------:R-:W-:-:S05]  /*0690*/  IMAD R2, R3, 0x10, R2 ;  /* 0x0000001003027824 */ /* 0x000fca00078e0202 */
[----:B------:R-:W-:-:S07]  /*06a0*/  PRMT R0, R2, 0x7610, R0 ;  /* 0x0000761002007816 */ /* 0x000fce0000000000 */
.L_x_8:
[----:B------:R-:W0:Y:S01]  /*06b0*/  LDCU.64 UR4, c[0x0][0x388] ;  /* 0x00007100ff0477ac */ /* 0x000e220008000a00 */
[----:B------:R-:W-:-:S04]  /*06c0*/  LOP3.LUT R17, R17, 0xfe, RZ, 0xc0, !PT ;  /* 0x000000fe11117812 */ /* 0x000fc800078ec0ff */
[----:B------:R-:W-:-:S04]  /*06d0*/  SHF.R.U32.HI R17, RZ, 0x1, R17 ;  /* 0x00000001ff117819 */ /* 0x000fc80000011611 */
[----:B------:R-:W-:-:S04]  /*06e0*/  LOP3.LUT R17, R17, 0xffff, RZ, 0xc0, !PT ;  /* 0x0000ffff11117812 */ /* 0x000fc800078ec0ff */
[----:B0-----:R-:W-:-:S05]  /*06f0*/  IADD3 R2, P0, PT, R17, UR4, RZ ;  /* 0x0000000411027c10 */ /* 0x001fca000ff1e0ff */
[----:B------:R-:W-:-:S05]  /*0700*/  IMAD.X R3, RZ, RZ, UR5, P0 ;  /* 0x00000005ff037e24 */ /* 0x000fca00080e06ff */
[----:B------:R0:W-:Y:S03]  /*0710*/  STG.E.U8 desc[UR36][R2.64], R0 ;  /* 0x0000000002007986 */ /* 0x0001e6000c101124 */
.L_x_5:
[----:B------:R-:W-:Y:S05]  /*0720*/  WARPSYNC.ALL ;  /* 0x0000000000007948 */ /* 0x000fea0003800000 */
[----:B------:R-:W2:Y:S08]  /*0730*/  S2UR UR5, SR_CgaCtaId ;  /* 0x00000000000579c3 */ /* 0x000eb00000008800 */
[----:B------:R-:W-:Y:S06]  /*0740*/  BAR.SYNC.DEFER_BLOCKING 0x0 ;  /* 0x0000000000007b1d */ /* 0x000fec0000010000 */
[----:B------:R-:W-:-:S02]  /*0750*/  UMOV UR4, 0x400 ;  /* 0x0000040000047882 */ /* 0x000fc40000000000 */
[----:B--2---:R-:W-:-:S09]  /*0760*/  ULEA UR4, UR5, UR4, 0x18 ;  /* 0x0000000405047291 */ /* 0x004fd2000f8ec0ff */
[----:B0-----:R-:W0:Y:S02]  /*0770*/  LDS R0, [UR4] ;  /* 0x00000004ff007984 */ /* 0x001e240008000800 */
[----:B0-----:R-:W-:-:S04]  /*0780*/  ISETP.NE.AND P0, PT, R0, RZ, PT ;  /* 0x000000ff0000720c */ /* 0x001fc80003f05270 */
[----:B------:R-:W-:-:S13]  /*0790*/  ISETP.NE.OR P0, PT, R16, RZ, !P0 ;  /* 0x000000ff1000720c */ /* 0x000fda0004705670 */
[----:B------:R-:W-:Y:S05]  /*07a0*/  @P0 EXIT ;  /* 0x000000000000094d */ /* 0x000fea0003800000 */
[----:B------:R-:W-:Y:S01]  /*07b0*/  MOV R0, 0x0 ;  /* 0x0000000000007802 */ /* 0x000fe20000000f00 */
[----:B------:R-:W0:Y:S01]  /*07c0*/  LDCU.64 UR4, c[0x4][0x8] ;  /* 0x01000100ff0477ac */ /* 0x000e220008000a00 */
[----:B------:R-:W-:Y:S02]  /*07d0*/  CS2R R6, SRZ ;  /* 0x0000000000067805 */ /* 0x000fe4000001ff00 */
[----:B-1----:R1:W2:Y:S01]  /*07e0*/  LDC.64 R2, c[0x4][R0] ;  /* 0x0100000000027b82 */ /* 0x0022a20000000a00 */
[----:B0-----:R-:W-:Y:S02]  /*07f0*/  IMAD.U32 R4, RZ, RZ, UR4 ;  /* 0x00000004ff047e24 */ /* 0x001fe4000f8e00ff */
[----:B-1----:R-:W-:-:S07]  /*0800*/  IMAD.U32 R5, RZ, RZ, UR5 ;  /* 0x00000005ff057e24 */ /* 0x002fce000f8e00ff */
[----:B------:R-:W-:-:S07]  /*0810*/  LEPC R20, `(.L_x_9) ;  /* 0x000000001014794e */ /* 0x000fce0000000000 */
[----:B--2---:R-:W-:Y:S05]  /*0820*/  CALL.ABS.NOINC R2 ;  /* 0x0000000002007343 */ /* 0x004fea0003c00000 */
.L_x_9:
[----:B------:R-:W-:Y:S05]  /*0830*/  EXIT ;  /* 0x000000000000794d */ /* 0x000fea0003800000 */
.L_x_10:
[----:B------:R-:W-:-:S00]  /*0840*/  BRA `(.L_x_10) ;  /* 0xfffffffc00fc7947 */ /* 0x000fc0000383ffff */
[----:B------:R-:W-:-:S00]  /*0850*/  NOP ;  /* 0x0000000000007918 */ /* 0x000fc00000000000 */
        /* <DEDUP_REMOVED lines=10> */
.L_x_11:


//--------------------- .nv.global.init           --------------------------
	.section	.nv.global.init,"aw",@progbits
.nv.global.init:
	.type		$str,@object
	.size		$str,(.L_0 - $str)
$str:
        /*0000*/ 	.byte	0x45, 0x52, 0x52, 0x4f, 0x52, 0x3a, 0x20, 0x49, 0x6e, 0x70, 0x75, 0x74, 0x20, 0x69, 0x6e, 0x74
        /*0010*/ 	.byte	0x65, 0x67, 0x65, 0x72, 0x73, 0x20, 0x6d, 0x75, 0x73, 0x74, 0x20, 0x66, 0x69, 0x74, 0x20, 0x69
        /*0020*/ 	.byte	0x6e, 0x20, 0x34, 0x20, 0x62, 0x69, 0x74, 0x73, 0x0a, 0x00
.L_0:


//--------------------- .nv.shared._Z15quantize_kernelPaS_a --------------------------
	.section	.nv.shared._Z15quantize_kernelPaS_a,"aw",@nobits
	.sectionflags	@""
	.align	4
.nv.shared._Z15quantize_kernelPaS_a:
	.zero		1028


//--------------------- .nv.shared.reserved.0     --------------------------
	.section	.nv.shared.reserved.0,"aw",@nobits
	.weak		__nv_reservedSMEM_offset_0_alias
	.size		__nv_reservedSMEM_offset_0_alias, 0, 64
	.other		__nv_reservedSMEM_offset_0_alias,@"STO_CUDA_RESERVED_SHARED STV_DEFAULT"
__nv_reservedSMEM_offset_0_alias:
	.zero		0
	.zero		64


//--------------------- .nv.constant0._Z15quantize_kernelPaS_a --------------------------
	.section	.nv.constant0._Z15quantize_kernelPaS_a,"a",@progbits
	.sectionflags	@""
	.align	4
.nv.constant0._Z15quantize_kernelPaS_a:
	.zero		913


//--------------------- SYMBOLS --------------------------

	.type		.nv.reservedSmem.offset0,@object
	.size		.nv.reservedSmem.offset0,0x4
	.type		.nv.reservedSmem.cap,@object
	.size		.nv.reservedSmem.cap,0x4
	.type		vprintf,@function
